//
// Generated by NVIDIA NVVM Compiler
//
// Compiler Build ID: CL-36424714
// Cuda compilation tools, release 13.0, V13.0.88
// Based on NVVM 20.0.0
//

.version 9.0
.target sm_100
.address_size 64

	// .globl	_Z8mykernelPiS_S_i

.visible .entry _Z8mykernelPiS_S_i(
	.param .u64 .ptr .align 1 _Z8mykernelPiS_S_i_param_0,
	.param .u64 .ptr .align 1 _Z8mykernelPiS_S_i_param_1,
	.param .u64 .ptr .align 1 _Z8mykernelPiS_S_i_param_2,
	.param .u32 _Z8mykernelPiS_S_i_param_3
)
{
	.reg .pred 	%p<2>;
	.reg .b32 	%r<9>;
	.reg .b64 	%rd<11>;

	ld.param.u64 	%rd1, [_Z8mykernelPiS_S_i_param_0];
	ld.param.u64 	%rd2, [_Z8mykernelPiS_S_i_param_1];
	ld.param.u64 	%rd3, [_Z8mykernelPiS_S_i_param_2];
	ld.param.u32 	%r2, [_Z8mykernelPiS_S_i_param_3];
	mov.u32 	%r3, %ctaid.x;
	mov.u32 	%r4, %ntid.x;
	mov.u32 	%r5, %tid.x;
	mad.lo.s32 	%r1, %r3, %r4, %r5;
	setp.ge.s32 	%p1, %r1, %r2;
	@%p1 bra 	$L__BB0_2;
	cvta.to.global.u64 	%rd4, %rd1;
	cvta.to.global.u64 	%rd5, %rd2;
	cvta.to.global.u64 	%rd6, %rd3;
	mul.wide.s32 	%rd7, %r1, 4;
	add.s64 	%rd8, %rd4, %rd7;
	ld.global.u32 	%r6, [%rd8];
	add.s64 	%rd9, %rd5, %rd7;
	ld.global.u32 	%r7, [%rd9];
	add.s32 	%r8, %r7, %r6;
	add.s64 	%rd10, %rd6, %rd7;
	st.global.u32 	[%rd10], %r8;
$L__BB0_2:
	ret;

}


// ===== COMPILED SASS (sm_100) =====

	.target	sm_100

	.elftype	@"ET_EXEC"


//--------------------- .note.nv.tkinfo           --------------------------
	.section	.note.nv.tkinfo,"",@"SHT_NOTE"
	.sectionflags	@"SHF_NOTE_NV_TKINFO"
	.tkinfo
        /*0018*/ 	.word	0x00000002
        /*0030*/ 	.string	""
        /*0030*/ 	.string	"ptxas"
        /*0030*/ 	.string	"Cuda compilation tools, release 13.0, V13.0.88"
        /*0030*/ 	.string	"Build cuda_13.0.r13.0/compiler.36424714_0"
        /*0030*/ 	.string	"-arch sm_100 -m 64 "



//--------------------- .note.nv.cuinfo           --------------------------
	.section	.note.nv.cuinfo,"",@"SHT_NOTE"
	.sectionflags	@"SHF_NOTE_NV_CUINFO"
        /*0018*/ 	.short	0x0002
        /*001a*/ 	.short	0x0064
        /*001c*/ 	.short	0x0082
	.zero		2


//--------------------- .nv.info                  --------------------------
	.section	.nv.info,"",@"SHT_CUDA_INFO"
	.align	4


	//----- nvinfo : EIATTR_REGCOUNT
	.align		4
        /*0000*/ 	.byte	0x04, 0x2f
        /*0002*/ 	.short	(.L_1 - .L_0)
	.align		4
.L_0:
        /*0004*/ 	.word	index@(_Z8mykernelPiS_S_i)
        /*0008*/ 	.word	0x0000000c


	//----- nvinfo : EIATTR_FRAME_SIZE
	.align		4
.L_1:
        /*000c*/ 	.byte	0x04, 0x11
        /*000e*/ 	.short	(.L_3 - .L_2)
	.align		4
.L_2:
        /*0010*/ 	.word	index@(_Z8mykernelPiS_S_i)
        /*0014*/ 	.word	0x00000000


	//----- nvinfo : EIATTR_MIN_STACK_SIZE
	.align		4
.L_3:
        /*0018*/ 	.byte	0x04, 0x12
        /*001a*/ 	.short	(.L_5 - .L_4)
	.align		4
.L_4:
        /*001c*/ 	.word	index@(_Z8mykernelPiS_S_i)
        /*0020*/ 	.word	0x00000000
.L_5:


//--------------------- .nv.compat                --------------------------
	.section	.nv.compat,"",@"SHT_CUDA_COMPAT_INFO"
	.align	4
        /*0000*/ 	.byte	0x02, 0x09, 0x00, 0x00, 0x02, 0x02, 0x01, 0x00, 0x02, 0x05, 0x05, 0x00, 0x03, 0x07, 0x01, 0x01
        /*0010*/ 	.byte	0x02, 0x03, 0x00, 0x00, 0x02, 0x06, 0x01, 0x00, 0x04, 0x0b, 0x08, 0x00, 0x09, 0x00, 0x00, 0x00
        /*0020*/ 	.byte	0x00, 0x00, 0x00, 0x00


//--------------------- .nv.info._Z8mykernelPiS_S_i --------------------------
	.section	.nv.info._Z8mykernelPiS_S_i,"",@"SHT_CUDA_INFO"
	.sectionflags	@""
	.align	4


	//----- nvinfo : EIATTR_CUDA_API_VERSION
	.align		4
        /*0000*/ 	.byte	0x04, 0x37
        /*0002*/ 	.short	(.L_7 - .L_6)
.L_6:
        /*0004*/ 	.word	0x00000082


	//----- nvinfo : EIATTR_KPARAM_INFO
	.align		4
.L_7:
        /*0008*/ 	.byte	0x04, 0x17
        /*000a*/ 	.short	(.L_9 - .L_8)
.L_8:
        /*000c*/ 	.word	0x00000000
        /*0010*/ 	.short	0x0003
        /*0012*/ 	.short	0x0018
        /*0014*/ 	.byte	0x00, 0xf0, 0x11, 0x00


	//----- nvinfo : EIATTR_KPARAM_INFO
	.align		4
.L_9:
        /*0018*/ 	.byte	0x04, 0x17
        /*001a*/ 	.short	(.L_11 - .L_10)
.L_10:
        /*001c*/ 	.word	0x00000000
        /*0020*/ 	.short	0x0002
        /*0022*/ 	.short	0x0010
        /*0024*/ 	.byte	0x00, 0xf5, 0x21, 0x00


	//----- nvinfo : EIATTR_KPARAM_INFO
	.align		4
.L_11:
        /*0028*/ 	.byte	0x04, 0x17
        /*002a*/ 	.short	(.L_13 - .L_12)
.L_12:
        /*002c*/ 	.word	0x00000000
        /*0030*/ 	.short	0x0001
        /*0032*/ 	.short	0x0008
        /*0034*/ 	.byte	0x00, 0xf5, 0x21, 0x00


	//----- nvinfo : EIATTR_KPARAM_INFO
	.align		4
.L_13:
        /*0038*/ 	.byte	0x04, 0x17
        /*003a*/ 	.short	(.L_15 - .L_14)
.L_14:
        /*003c*/ 	.word	0x00000000
        /*0040*/ 	.short	0x0000
        /*0042*/ 	.short	0x0000
        /*0044*/ 	.byte	0x00, 0xf5, 0x21, 0x00


	//----- nvinfo : EIATTR_SPARSE_MMA_MASK
	.align		4
.L_15:
        /*0048*/ 	.byte	0x03, 0x50
        /*004a*/ 	.short	0x0000


	//----- nvinfo : EIATTR_MAXREG_COUNT
	.align		4
        /*004c*/ 	.byte	0x03, 0x1b
        /*004e*/ 	.short	0x00ff


	//----- nvinfo : EIATTR_MERCURY_ISA_VERSION
	.align		4
        /*0050*/ 	.byte	0x03, 0x5f
        /*0052*/ 	.short	0x0101


	//----- nvinfo : EIATTR_VRC_CTA_INIT_COUNT
	.align		4
        /*0054*/ 	.byte	0x02, 0x4a
	.zero		1
	.zero		1


	//----- nvinfo : EIATTR_EXIT_INSTR_OFFSETS
	.align		4
        /*0058*/ 	.byte	0x04, 0x1c
        /*005a*/ 	.short	(.L_17 - .L_16)


	//   ....[0]....
.L_16:
        /*005c*/ 	.word	0x00000070


	//   ....[1]....
        /*0060*/ 	.word	0x00000130


	//----- nvinfo : EIATTR_CBANK_PARAM_SIZE
	.align		4
.L_17:
        /*0064*/ 	.byte	0x03, 0x19
        /*0066*/ 	.short	0x001c


	//----- nvinfo : EIATTR_PARAM_CBANK
	.align		4
        /*0068*/ 	.byte	0x04, 0x0a
        /*006a*/ 	.short	(.L_19 - .L_18)
	.align		4
.L_18:
        /*006c*/ 	.word	index@(.nv.constant0._Z8mykernelPiS_S_i)
        /*0070*/ 	.short	0x0380
        /*0072*/ 	.short	0x001c


	//----- nvinfo : EIATTR_SW_WAR
	.align		4
.L_19:
        /*0074*/ 	.byte	0x04, 0x36
        /*0076*/ 	.short	(.L_21 - .L_20)
.L_20:
        /*0078*/ 	.word	0x00000008
.L_21:


//--------------------- .nv.callgraph             --------------------------
	.section	.nv.callgraph,"",@"SHT_CUDA_CALLGRAPH"
	.align	4
	.sectionentsize	8
	.align		4
        /*0000*/ 	.word	0x00000000
	.align		4
        /*0004*/ 	.word	0xffffffff
	.align		4
        /*0008*/ 	.word	0x00000000
	.align		4
        /*000c*/ 	.word	0xfffffffe
	.align		4
        /*0010*/ 	.word	0x00000000
	.align		4
        /*0014*/ 	.word	0xfffffffd
	.align		4
        /*0018*/ 	.word	0x00000000
	.align		4
        /*001c*/ 	.word	0xfffffffc


//--------------------- .text._Z8mykernelPiS_S_i  --------------------------
	.section	.text._Z8mykernelPiS_S_i,"ax",@progbits
	.align	128
        .global         _Z8mykernelPiS_S_i
        .type           _Z8mykernelPiS_S_i,@function
        .size           _Z8mykernelPiS_S_i,(.L_x_1 - _Z8mykernelPiS_S_i)
        .other          _Z8mykernelPiS_S_i,@"STO_CUDA_ENTRY STV_DEFAULT"
_Z8mykernelPiS_S_i:
.text._Z8mykernelPiS_S_i:
[----:B------:R-:W-:Y:S01]  /*0000*/  LDC R1, c[0x0][0x37c] ;  /* 0x0000df00ff017b82 */ /* 0x000fe20000000800 */
[----:B------:R-:W0:Y:S07]  /*0010*/  S2R R0, SR_TID.X ;  /* 0x0000000000007919 */ /* 0x000e2e0000002100 */
[----:B------:R-:W0:Y:S01]  /*0020*/  S2UR UR4, SR_CTAID.X ;  /* 0x00000000000479c3 */ /* 0x000e220000002500 */
[----:B------:R-:W1:Y:S07]  /*0030*/  LDCU UR5, c[0x0][0x398] ;  /* 0x00007300ff0577ac */ /* 0x000e6e0008000800 */
[----:B------:R-:W0:Y:S02]  /*0040*/  LDC R9, c[0x0][0x360] ;  /* 0x0000d800ff097b82 */ /* 0x000e240000000800 */
[----:B0-----:R-:W-:-:S05]  /*0050*/  IMAD R9, R9, UR4, R0 ;  /* 0x0000000409097c24 */ /* 0x001fca000f8e0200 */
[----:B-1----:R-:W-:-:S13]  /*0060*/  ISETP.GE.AND P0, PT, R9, UR5, PT ;  /* 0x0000000509007c0c */ /* 0x002fda000bf06270 */
[----:B------:R-:W-:Y:S05]  /*0070*/  @P0 EXIT ;  /* 0x000000000000094d */ /* 0x000fea0003800000 */
[----:B------:R-:W0:Y:S01]  /*0080*/  LDC.64 R2, c[0x0][0x380] ;  /* 0x0000e000ff027b82 */ /* 0x000e220000000a00 */
[----:B------:R-:W1:Y:S07]  /*0090*/  LDCU.64 UR4, c[0x0][0x358] ;  /* 0x00006b00ff0477ac */ /* 0x000e6e0008000a00 */
[----:B------:R-:W2:Y:S08]  /*00a0*/  LDC.64 R4, c[0x0][0x388] ;  /* 0x0000e200ff047b82 */ /* 0x000eb00000000a00 */
[----:B------:R-:W3:Y:S01]  /*00b0*/  LDC.64 R6, c[0x0][0x390] ;  /* 0x0000e400ff067b82 */ /* 0x000ee20000000a00 */
[----:B0-----:R-:W-:-:S06]  /*00c0*/  IMAD.WIDE R2, R9, 0x4, R2 ;  /* 0x0000000409027825 */ /* 0x001fcc00078e0202 */
[----:B-1----:R-:W4:Y:S01]  /*00d0*/  LDG.E R2, desc[UR4][R2.64] ;  /* 0x0000000402027981 */ /* 0x002f22000c1e1900 */
[----:B--2---:R-:W-:-:S06]  /*00e0*/  IMAD.WIDE R4, R9, 0x4, R4 ;  /* 0x0000000409047825 */ /* 0x004fcc00078e0204 */
[----:B------:R-:W4:Y:S01]  /*00f0*/  LDG.E R5, desc[UR4][R4.64] ;  /* 0x0000000404057981 */ /* 0x000f22000c1e1900 */
[----:B---3--:R-:W-:Y:S01]  /*0100*/  IMAD.WIDE R6, R9, 0x4, R6 ;  /* 0x0000000409067825 */ /* 0x008fe200078e0206 */
[----:B----4-:R-:W-:-:S05]  /*0110*/  IADD3 R9, PT, PT, R2, R5, RZ ;  /* 0x0000000502097210 */ /* 0x010fca0007ffe0ff */
[----:B------:R-:W-:Y:S01]  /*0120*/  STG.E desc[UR4][R6.64], R9 ;  /* 0x0000000906007986 */ /* 0x000fe2000c101904 */
[----:B------:R-:W-:Y:S05]  /*0130*/  EXIT ;  /* 0x000000000000794d */ /* 0x000fea0003800000 */
.L_x_0:
[----:B------:R-:W-:-:S00]  /*0140*/  BRA `(.L_x_0) ;  /* 0xfffffffc00fc7947 */ /* 0x000fc0000383ffff */
[----:B------:R-:W-:-:S00]  /*0150*/  NOP ;  /* 0x0000000000007918 */ /* 0x000fc00000000000 */
        /* <DEDUP_REMOVED lines=10> */
.L_x_1:


//--------------------- .nv.shared.reserved.0     --------------------------
	.section	.nv.shared.reserved.0,"aw",@nobits
	.weak		__nv_reservedSMEM_offset_0_alias
	.size		__nv_reservedSMEM_offset_0_alias, 0, 64
	.other		__nv_reservedSMEM_offset_0_alias,@"STO_CUDA_RESERVED_SHARED STV_DEFAULT"
__nv_reservedSMEM_offset_0_alias:
	.zero		0
	.zero		64


//--------------------- .nv.constant0._Z8mykernelPiS_S_i --------------------------
	.section	.nv.constant0._Z8mykernelPiS_S_i,"a",@progbits
	.sectionflags	@""
	.align	4
.nv.constant0._Z8mykernelPiS_S_i:
	.zero		924


//--------------------- SYMBOLS --------------------------

	.type		.nv.reservedSmem.offset0,@object
	.size		.nv.reservedSmem.offset0,0x4
